//
// Generated by NVIDIA NVVM Compiler
//
// Compiler Build ID: CL-36424714
// Cuda compilation tools, release 13.0, V13.0.88
// Based on NVVM 20.0.0
//

.version 9.0
.target sm_100
.address_size 64

	// .globl	_Z14adjDiff_globalPfS_
// _ZZ14adjDiff_sharedPfS_E6s_data has been demoted

.visible .entry _Z14adjDiff_globalPfS_(
	.param .u64 .ptr .align 1 _Z14adjDiff_globalPfS__param_0,
	.param .u64 .ptr .align 1 _Z14adjDiff_globalPfS__param_1
)
{
	.reg .pred 	%p<2>;
	.reg .b32 	%r<6>;
	.reg .b32 	%f<4>;
	.reg .b64 	%rd<10>;

	ld.param.u64 	%rd1, [_Z14adjDiff_globalPfS__param_0];
	ld.param.u64 	%rd2, [_Z14adjDiff_globalPfS__param_1];
	mov.u32 	%r2, %ctaid.x;
	mov.u32 	%r3, %ntid.x;
	mov.u32 	%r4, %tid.x;
	mad.lo.s32 	%r1, %r2, %r3, %r4;
	setp.eq.s32 	%p1, %r1, 0;
	@%p1 bra 	$L__BB0_2;
	cvta.to.global.u64 	%rd3, %rd2;
	cvta.to.global.u64 	%rd4, %rd1;
	mul.wide.u32 	%rd5, %r1, 4;
	add.s64 	%rd6, %rd3, %rd5;
	ld.global.f32 	%f1, [%rd6];
	add.s32 	%r5, %r1, -1;
	mul.wide.u32 	%rd7, %r5, 4;
	add.s64 	%rd8, %rd3, %rd7;
	ld.global.f32 	%f2, [%rd8];
	sub.f32 	%f3, %f1, %f2;
	add.s64 	%rd9, %rd4, %rd5;
	st.global.f32 	[%rd9], %f3;
$L__BB0_2:
	ret;

}
	// .globl	_Z14adjDiff_sharedPfS_
.visible .entry _Z14adjDiff_sharedPfS_(
	.param .u64 .ptr .align 1 _Z14adjDiff_sharedPfS__param_0,
	.param .u64 .ptr .align 1 _Z14adjDiff_sharedPfS__param_1
)
{
	.reg .pred 	%p<3>;
	.reg .b32 	%r<9>;
	.reg .b32 	%f<8>;
	.reg .b64 	%rd<13>;
	// demoted variable
	.shared .align 4 .b8 _ZZ14adjDiff_sharedPfS_E6s_data[4096];
	ld.param.u64 	%rd3, [_Z14adjDiff_sharedPfS__param_0];
	ld.param.u64 	%rd4, [_Z14adjDiff_sharedPfS__param_1];
	cvta.to.global.u64 	%rd1, %rd3;
	cvta.to.global.u64 	%rd2, %rd4;
	mov.u32 	%r3, %tid.x;
	mov.u32 	%r4, %ctaid.x;
	mov.u32 	%r5, %ntid.x;
	mad.lo.s32 	%r1, %r4, %r5, %r3;
	mul.wide.u32 	%rd5, %r1, 4;
	add.s64 	%rd6, %rd2, %rd5;
	ld.global.f32 	%f1, [%rd6];
	shl.b32 	%r6, %r3, 2;
	mov.u32 	%r7, _ZZ14adjDiff_sharedPfS_E6s_data;
	add.s32 	%r2, %r7, %r6;
	st.shared.f32 	[%r2], %f1;
	bar.sync 	0;
	setp.eq.s32 	%p1, %r3, 0;
	@%p1 bra 	$L__BB1_2;
	ld.shared.f32 	%f2, [%r2];
	ld.shared.f32 	%f3, [%r2+-4];
	sub.f32 	%f4, %f2, %f3;
	add.s64 	%rd8, %rd1, %rd5;
	st.global.f32 	[%rd8], %f4;
	bra.uni 	$L__BB1_4;
$L__BB1_2:
	setp.eq.s32 	%p2, %r1, 0;
	@%p2 bra 	$L__BB1_4;
	ld.shared.f32 	%f5, [_ZZ14adjDiff_sharedPfS_E6s_data];
	add.s32 	%r8, %r1, -1;
	mul.wide.u32 	%rd9, %r8, 4;
	add.s64 	%rd10, %rd2, %rd9;
	ld.global.f32 	%f6, [%rd10];
	sub.f32 	%f7, %f5, %f6;
	add.s64 	%rd12, %rd1, %rd5;
	st.global.f32 	[%rd12], %f7;
$L__BB1_4:
	ret;

}


// ===== COMPILED SASS (sm_100) =====

	.target	sm_100

	.elftype	@"ET_EXEC"


//--------------------- .note.nv.tkinfo           --------------------------
	.section	.note.nv.tkinfo,"",@"SHT_NOTE"
	.sectionflags	@"SHF_NOTE_NV_TKINFO"
	.tkinfo
        /*0018*/ 	.word	0x00000002
        /*0030*/ 	.string	""
        /*0030*/ 	.string	"ptxas"
        /*0030*/ 	.string	"Cuda compilation tools, release 13.0, V13.0.88"
        /*0030*/ 	.string	"Build cuda_13.0.r13.0/compiler.36424714_0"
        /*0030*/ 	.string	"-arch sm_100 -m 64 "



//--------------------- .note.nv.cuinfo           --------------------------
	.section	.note.nv.cuinfo,"",@"SHT_NOTE"
	.sectionflags	@"SHF_NOTE_NV_CUINFO"
        /*0018*/ 	.short	0x0002
        /*001a*/ 	.short	0x0064
        /*001c*/ 	.short	0x0082
	.zero		2


//--------------------- .nv.info                  --------------------------
	.section	.nv.info,"",@"SHT_CUDA_INFO"
	.align	4


	//----- nvinfo : EIATTR_REGCOUNT
	.align		4
        /*0000*/ 	.byte	0x04, 0x2f
        /*0002*/ 	.short	(.L_1 - .L_0)
	.align		4
.L_0:
        /*0004*/ 	.word	index@(_Z14adjDiff_globalPfS_)
        /*0008*/ 	.word	0x0000000c


	//----- nvinfo : EIATTR_FRAME_SIZE
	.align		4
.L_1:
        /*000c*/ 	.byte	0x04, 0x11
        /*000e*/ 	.short	(.L_3 - .L_2)
	.align		4
.L_2:
        /*0010*/ 	.word	index@(_Z14adjDiff_globalPfS_)
        /*0014*/ 	.word	0x00000000


	//----- nvinfo : EIATTR_REGCOUNT
	.align		4
.L_3:
        /*0018*/ 	.byte	0x04, 0x2f
        /*001a*/ 	.short	(.L_5 - .L_4)
	.align		4
.L_4:
        /*001c*/ 	.word	index@(_Z14adjDiff_sharedPfS_)
        /*0020*/ 	.word	0x00000010


	//----- nvinfo : EIATTR_FRAME_SIZE
	.align		4
.L_5:
        /*0024*/ 	.byte	0x04, 0x11
        /*0026*/ 	.short	(.L_7 - .L_6)
	.align		4
.L_6:
        /*0028*/ 	.word	index@(_Z14adjDiff_sharedPfS_)
        /*002c*/ 	.word	0x00000000


	//----- nvinfo : EIATTR_MIN_STACK_SIZE
	.align		4
.L_7:
        /*0030*/ 	.byte	0x04, 0x12
        /*0032*/ 	.short	(.L_9 - .L_8)
	.align		4
.L_8:
        /*0034*/ 	.word	index@(_Z14adjDiff_sharedPfS_)
        /*0038*/ 	.word	0x00000000


	//----- nvinfo : EIATTR_MIN_STACK_SIZE
	.align		4
.L_9:
        /*003c*/ 	.byte	0x04, 0x12
        /*003e*/ 	.short	(.L_11 - .L_10)
	.align		4
.L_10:
        /*0040*/ 	.word	index@(_Z14adjDiff_globalPfS_)
        /*0044*/ 	.word	0x00000000
.L_11:


//--------------------- .nv.compat                --------------------------
	.section	.nv.compat,"",@"SHT_CUDA_COMPAT_INFO"
	.align	4
        /*0000*/ 	.byte	0x02, 0x09, 0x00, 0x00, 0x02, 0x02, 0x01, 0x00, 0x02, 0x05, 0x05, 0x00, 0x03, 0x07, 0x01, 0x01
        /*0010*/ 	.byte	0x02, 0x03, 0x00, 0x00, 0x02, 0x06, 0x01, 0x00, 0x04, 0x0b, 0x08, 0x00, 0x09, 0x00, 0x00, 0x00
        /*0020*/ 	.byte	0x00, 0x00, 0x00, 0x00


//--------------------- .nv.info._Z14adjDiff_sharedPfS_ --------------------------
	.section	.nv.info._Z14adjDiff_sharedPfS_,"",@"SHT_CUDA_INFO"
	.sectionflags	@""
	.align	4


	//----- nvinfo : EIATTR_CUDA_API_VERSION
	.align		4
        /*0000*/ 	.byte	0x04, 0x37
        /*0002*/ 	.short	(.L_13 - .L_12)
.L_12:
        /*0004*/ 	.word	0x00000082


	//----- nvinfo : EIATTR_KPARAM_INFO
	.align		4
.L_13:
        /*0008*/ 	.byte	0x04, 0x17
        /*000a*/ 	.short	(.L_15 - .L_14)
.L_14:
        /*000c*/ 	.word	0x00000000
        /*0010*/ 	.short	0x0001
        /*0012*/ 	.short	0x0008
        /*0014*/ 	.byte	0x00, 0xf5, 0x21, 0x00


	//----- nvinfo : EIATTR_KPARAM_INFO
	.align		4
.L_15:
        /*0018*/ 	.byte	0x04, 0x17
        /*001a*/ 	.short	(.L_17 - .L_16)
.L_16:
        /*001c*/ 	.word	0x00000000
        /*0020*/ 	.short	0x0000
        /*0022*/ 	.short	0x0000
        /*0024*/ 	.byte	0x00, 0xf5, 0x21, 0x00


	//----- nvinfo : EIATTR_SPARSE_MMA_MASK
	.align		4
.L_17:
        /*0028*/ 	.byte	0x03, 0x50
        /*002a*/ 	.short	0x0000


	//----- nvinfo : EIATTR_MAXREG_COUNT
	.align		4
        /*002c*/ 	.byte	0x03, 0x1b
        /*002e*/ 	.short	0x00ff


	//----- nvinfo : EIATTR_NUM_BARRIERS
	.align		4
        /*0030*/ 	.byte	0x02, 0x4c
        /*0032*/ 	.byte	0x01
	.zero		1


	//----- nvinfo : EIATTR_MERCURY_ISA_VERSION
	.align		4
        /*0034*/ 	.byte	0x03, 0x5f
        /*0036*/ 	.short	0x0101


	//----- nvinfo : EIATTR_VRC_CTA_INIT_COUNT
	.align		4
        /*0038*/ 	.byte	0x02, 0x4a
	.zero		1
	.zero		1


	//----- nvinfo : EIATTR_EXIT_INSTR_OFFSETS
	.align		4
        /*003c*/ 	.byte	0x04, 0x1c
        /*003e*/ 	.short	(.L_19 - .L_18)


	//   ....[0]....
.L_18:
        /*0040*/ 	.word	0x00000160


	//   ....[1]....
        /*0044*/ 	.word	0x00000180


	//   ....[2]....
        /*0048*/ 	.word	0x00000210


	//----- nvinfo : EIATTR_CBANK_PARAM_SIZE
	.align		4
.L_19:
        /*004c*/ 	.byte	0x03, 0x19
        /*004e*/ 	.short	0x0010


	//----- nvinfo : EIATTR_PARAM_CBANK
	.align		4
        /*0050*/ 	.byte	0x04, 0x0a
        /*0052*/ 	.short	(.L_21 - .L_20)
	.align		4
.L_20:
        /*0054*/ 	.word	index@(.nv.constant0._Z14adjDiff_sharedPfS_)
        /*0058*/ 	.short	0x0380
        /*005a*/ 	.short	0x0010


	//----- nvinfo : EIATTR_SW_WAR
	.align		4
.L_21:
        /*005c*/ 	.byte	0x04, 0x36
        /*005e*/ 	.short	(.L_23 - .L_22)
.L_22:
        /*0060*/ 	.word	0x00000008
.L_23:


//--------------------- .nv.info._Z14adjDiff_globalPfS_ --------------------------
	.section	.nv.info._Z14adjDiff_globalPfS_,"",@"SHT_CUDA_INFO"
	.sectionflags	@""
	.align	4


	//----- nvinfo : EIATTR_CUDA_API_VERSION
	.align		4
        /*0000*/ 	.byte	0x04, 0x37
        /*0002*/ 	.short	(.L_25 - .L_24)
.L_24:
        /*0004*/ 	.word	0x00000082


	//----- nvinfo : EIATTR_KPARAM_INFO
	.align		4
.L_25:
        /*0008*/ 	.byte	0x04, 0x17
        /*000a*/ 	.short	(.L_27 - .L_26)
.L_26:
        /*000c*/ 	.word	0x00000000
        /*0010*/ 	.short	0x0001
        /*0012*/ 	.short	0x0008
        /*0014*/ 	.byte	0x00, 0xf5, 0x21, 0x00


	//----- nvinfo : EIATTR_KPARAM_INFO
	.align		4
.L_27:
        /*0018*/ 	.byte	0x04, 0x17
        /*001a*/ 	.short	(.L_29 - .L_28)
.L_28:
        /*001c*/ 	.word	0x00000000
        /*0020*/ 	.short	0x0000
        /*0022*/ 	.short	0x0000
        /*0024*/ 	.byte	0x00, 0xf5, 0x21, 0x00


	//----- nvinfo : EIATTR_SPARSE_MMA_MASK
	.align		4
.L_29:
        /*0028*/ 	.byte	0x03, 0x50
        /*002a*/ 	.short	0x0000


	//----- nvinfo : EIATTR_MAXREG_COUNT
	.align		4
        /*002c*/ 	.byte	0x03, 0x1b
        /*002e*/ 	.short	0x00ff


	//----- nvinfo : EIATTR_MERCURY_ISA_VERSION
	.align		4
        /*0030*/ 	.byte	0x03, 0x5f
        /*0032*/ 	.short	0x0101


	//----- nvinfo : EIATTR_VRC_CTA_INIT_COUNT
	.align		4
        /*0034*/ 	.byte	0x02, 0x4a
	.zero		1
	.zero		1


	//----- nvinfo : EIATTR_EXIT_INSTR_OFFSETS
	.align		4
        /*0038*/ 	.byte	0x04, 0x1c
        /*003a*/ 	.short	(.L_31 - .L_30)


	//   ....[0]....
.L_30:
        /*003c*/ 	.word	0x00000060


	//   ....[1]....
        /*0040*/ 	.word	0x00000120


	//----- nvinfo : EIATTR_CBANK_PARAM_SIZE
	.align		4
.L_31:
        /*0044*/ 	.byte	0x03, 0x19
        /*0046*/ 	.short	0x0010


	//----- nvinfo : EIATTR_PARAM_CBANK
	.align		4
        /*0048*/ 	.byte	0x04, 0x0a
        /*004a*/ 	.short	(.L_33 - .L_32)
	.align		4
.L_32:
        /*004c*/ 	.word	index@(.nv.constant0._Z14adjDiff_globalPfS_)
        /*0050*/ 	.short	0x0380
        /*0052*/ 	.short	0x0010


	//----- nvinfo : EIATTR_SW_WAR
	.align		4
.L_33:
        /*0054*/ 	.byte	0x04, 0x36
        /*0056*/ 	.short	(.L_35 - .L_34)
.L_34:
        /*0058*/ 	.word	0x00000008
.L_35:


//--------------------- .nv.callgraph             --------------------------
	.section	.nv.callgraph,"",@"SHT_CUDA_CALLGRAPH"
	.align	4
	.sectionentsize	8
	.align		4
        /*0000*/ 	.word	0x00000000
	.align		4
        /*0004*/ 	.word	0xffffffff
	.align		4
        /*0008*/ 	.word	0x00000000
	.align		4
        /*000c*/ 	.word	0xfffffffe
	.align		4
        /*0010*/ 	.word	0x00000000
	.align		4
        /*0014*/ 	.word	0xfffffffd
	.align		4
        /*0018*/ 	.word	0x00000000
	.align		4
        /*001c*/ 	.word	0xfffffffc


//--------------------- .text._Z14adjDiff_sharedPfS_ --------------------------
	.section	.text._Z14adjDiff_sharedPfS_,"ax",@progbits
	.align	128
        .global         _Z14adjDiff_sharedPfS_
        .type           _Z14adjDiff_sharedPfS_,@function
        .size           _Z14adjDiff_sharedPfS_,(.L_x_2 - _Z14adjDiff_sharedPfS_)
        .other          _Z14adjDiff_sharedPfS_,@"STO_CUDA_ENTRY STV_DEFAULT"
_Z14adjDiff_sharedPfS_:
.text._Z14adjDiff_sharedPfS_:
[----:B------:R-:W-:Y:S01]  /*0000*/  LDC R1, c[0x0][0x37c] ;  /* 0x0000df00ff017b82 */ /* 0x000fe20000000800 */
[----:B------:R-:W0:Y:S07]  /*0010*/  S2R R11, SR_TID.X ;  /* 0x00000000000b7919 */ /* 0x000e2e0000002100 */
[----:B------:R-:W0:Y:S01]  /*0020*/  S2UR UR4, SR_CTAID.X ;  /* 0x00000000000479c3 */ /* 0x000e220000002500 */
[----:B------:R-:W1:Y:S07]  /*0030*/  LDCU.64 UR6, c[0x0][0x358] ;  /* 0x00006b00ff0677ac */ /* 0x000e6e0008000a00 */
[----:B------:R-:W0:Y:S08]  /*0040*/  LDC R0, c[0x0][0x360] ;  /* 0x0000d800ff007b82 */ /* 0x000e300000000800 */
[----:B------:R-:W2:Y:S01]  /*0050*/  LDC.64 R4, c[0x0][0x388] ;  /* 0x0000e200ff047b82 */ /* 0x000ea20000000a00 */
[----:B0-----:R-:W-:-:S04]  /*0060*/  IMAD R9, R0, UR4, R11 ;  /* 0x0000000400097c24 */ /* 0x001fc8000f8e020b */
[----:B--2---:R-:W-:-:S05]  /*0070*/  IMAD.WIDE.U32 R2, R9, 0x4, R4 ;  /* 0x0000000409027825 */ /* 0x004fca00078e0004 */
[----:B-1----:R0:W2:Y:S01]  /*0080*/  LDG.E R0, desc[UR6][R2.64] ;  /* 0x0000000602007981 */ /* 0x0020a2000c1e1900 */
[----:B------:R-:W1:Y:S01]  /*0090*/  S2UR UR5, SR_CgaCtaId ;  /* 0x00000000000579c3 */ /* 0x000e620000008800 */
[----:B------:R-:W-:Y:S01]  /*00a0*/  UMOV UR4, 0x400 ;  /* 0x0000040000047882 */ /* 0x000fe20000000000 */
[----:B------:R-:W-:-:S13]  /*00b0*/  ISETP.NE.AND P0, PT, R11, RZ, PT ;  /* 0x000000ff0b00720c */ /* 0x000fda0003f05270 */
[----:B------:R-:W0:Y:S01]  /*00c0*/  @P0 LDC.64 R6, c[0x0][0x380] ;  /* 0x0000e000ff060b82 */ /* 0x000e220000000a00 */
[----:B-1----:R-:W-:-:S06]  /*00d0*/  ULEA UR4, UR5, UR4, 0x18 ;  /* 0x0000000405047291 */ /* 0x002fcc000f8ec0ff */
[----:B------:R-:W-:Y:S01]  /*00e0*/  LEA R11, R11, UR4, 0x2 ;  /* 0x000000040b0b7c11 */ /* 0x000fe2000f8e10ff */
[----:B0-----:R-:W-:-:S04]  /*00f0*/  @P0 IMAD.WIDE.U32 R2, R9, 0x4, R6 ;  /* 0x0000000409020825 */ /* 0x001fc800078e0006 */
[----:B--2---:R-:W-:Y:S01]  /*0100*/  STS [R11], R0 ;  /* 0x000000000b007388 */ /* 0x004fe20000000800 */
[----:B------:R-:W-:Y:S06]  /*0110*/  BAR.SYNC.DEFER_BLOCKING 0x0 ;  /* 0x0000000000007b1d */ /* 0x000fec0000010000 */
[----:B------:R-:W-:Y:S04]  /*0120*/  @P0 LDS R8, [R11] ;  /* 0x000000000b080984 */ /* 0x000fe80000000800 */
[----:B------:R-:W0:Y:S02]  /*0130*/  @P0 LDS R13, [R11+-0x4] ;  /* 0xfffffc000b0d0984 */ /* 0x000e240000000800 */
[----:B0-----:R-:W-:-:S05]  /*0140*/  @P0 FADD R13, R8, -R13 ;  /* 0x8000000d080d0221 */ /* 0x001fca0000000000 */
[----:B------:R0:W-:Y:S01]  /*0150*/  @P0 STG.E desc[UR6][R2.64], R13 ;  /* 0x0000000d02000986 */ /* 0x0001e2000c101906 */
[----:B------:R-:W-:Y:S05]  /*0160*/  @P0 EXIT ;  /* 0x000000000000094d */ /* 0x000fea0003800000 */
[----:B------:R-:W-:-:S13]  /*0170*/  ISETP.NE.AND P0, PT, R9, RZ, PT ;  /* 0x000000ff0900720c */ /* 0x000fda0003f05270 */
[----:B------:R-:W-:Y:S05]  /*0180*/  @!P0 EXIT ;  /* 0x000000000000894d */ /* 0x000fea0003800000 */
[----:B0-----:R-:W-:Y:S01]  /*0190*/  IADD3 R3, PT, PT, R9, -0x1, RZ ;  /* 0xffffffff09037810 */ /* 0x001fe20007ffe0ff */
[----:B------:R-:W0:Y:S04]  /*01a0*/  LDS R0, [UR4] ;  /* 0x00000004ff007984 */ /* 0x000e280008000800 */
[----:B------:R-:W-:Y:S02]  /*01b0*/  IMAD.WIDE.U32 R2, R3, 0x4, R4 ;  /* 0x0000000403027825 */ /* 0x000fe400078e0004 */
[----:B------:R-:W1:Y:S04]  /*01c0*/  LDC.64 R4, c[0x0][0x380] ;  /* 0x0000e000ff047b82 */ /* 0x000e680000000a00 */
[----:B------:R-:W0:Y:S01]  /*01d0*/  LDG.E R3, desc[UR6][R2.64] ;  /* 0x0000000602037981 */ /* 0x000e22000c1e1900 */
[----:B-1----:R-:W-:-:S04]  /*01e0*/  IMAD.WIDE.U32 R4, R9, 0x4, R4 ;  /* 0x0000000409047825 */ /* 0x002fc800078e0004 */
[----:B0-----:R-:W-:-:S05]  /*01f0*/  FADD R7, R0, -R3 ;  /* 0x8000000300077221 */ /* 0x001fca0000000000 */
[----:B------:R-:W-:Y:S01]  /*0200*/  STG.E desc[UR6][R4.64], R7 ;  /* 0x0000000704007986 */ /* 0x000fe2000c101906 */
[----:B------:R-:W-:Y:S05]  /*0210*/  EXIT ;  /* 0x000000000000794d */ /* 0x000fea0003800000 */
.L_x_0:
[----:B------:R-:W-:-:S00]  /*0220*/  BRA `(.L_x_0) ;  /* 0xfffffffc00fc7947 */ /* 0x000fc0000383ffff */
[----:B------:R-:W-:-:S00]  /*0230*/  NOP ;  /* 0x0000000000007918 */ /* 0x000fc00000000000 */
        /* <DEDUP_REMOVED lines=12> */
.L_x_2:


//--------------------- .text._Z14adjDiff_globalPfS_ --------------------------
	.section	.text._Z14adjDiff_globalPfS_,"ax",@progbits
	.align	128
        .global         _Z14adjDiff_globalPfS_
        .type           _Z14adjDiff_globalPfS_,@function
        .size           _Z14adjDiff_globalPfS_,(.L_x_3 - _Z14adjDiff_globalPfS_)
        .other          _Z14adjDiff_globalPfS_,@"STO_CUDA_ENTRY STV_DEFAULT"
_Z14adjDiff_globalPfS_:
.text._Z14adjDiff_globalPfS_:
[----:B------:R-:W-:Y:S01]  /*0000*/  LDC R1, c[0x0][0x37c] ;  /* 0x0000df00ff017b82 */ /* 0x000fe20000000800 */
[----:B------:R-:W0:Y:S07]  /*0010*/  S2R R0, SR_TID.X ;  /* 0x0000000000007919 */ /* 0x000e2e0000002100 */
[----:B------:R-:W0:Y:S08]  /*0020*/  S2UR UR4, SR_CTAID.X ;  /* 0x00000000000479c3 */ /* 0x000e300000002500 */
[----:B------:R-:W0:Y:S02]  /*0030*/  LDC R9, c[0x0][0x360] ;  /* 0x0000d800ff097b82 */ /* 0x000e240000000800 */
[----:B0-----:R-:W-:-:S05]  /*0040*/  IMAD R9, R9, UR4, R0 ;  /* 0x0000000409097c24 */ /* 0x001fca000f8e0200 */
[----:B------:R-:W-:-:S13]  /*0050*/  ISETP.NE.AND P0, PT, R9, RZ, PT ;  /* 0x000000ff0900720c */ /* 0x000fda0003f05270 */
[----:B------:R-:W-:Y:S05]  /*0060*/  @!P0 EXIT ;  /* 0x000000000000894d */ /* 0x000fea0003800000 */
[----:B------:R-:W0:Y:S01]  /*0070*/  LDC.64 R4, c[0x0][0x388] ;  /* 0x0000e200ff047b82 */ /* 0x000e220000000a00 */
[----:B------:R-:W1:Y:S01]  /*0080*/  LDCU.64 UR4, c[0x0][0x358] ;  /* 0x00006b00ff0477ac */ /* 0x000e620008000a00 */
[C---:B------:R-:W-:Y:S01]  /*0090*/  IADD3 R7, PT, PT, R9.reuse, -0x1, RZ ;  /* 0xffffffff09077810 */ /* 0x040fe20007ffe0ff */
[----:B0-----:R-:W-:-:S04]  /*00a0*/  IMAD.WIDE.U32 R2, R9, 0x4, R4 ;  /* 0x0000000409027825 */ /* 0x001fc800078e0004 */
[----:B------:R-:W-:Y:S02]  /*00b0*/  IMAD.WIDE.U32 R4, R7, 0x4, R4 ;  /* 0x0000000407047825 */ /* 0x000fe400078e0004 */
[----:B-1----:R-:W2:Y:S01]  /*00c0*/  LDG.E R2, desc[UR4][R2.64] ;  /* 0x0000000402027981 */ /* 0x002ea2000c1e1900 */
[----:B------:R-:W0:Y:S03]  /*00d0*/  LDC.64 R6, c[0x0][0x380] ;  /* 0x0000e000ff067b82 */ /* 0x000e260000000a00 */
[----:B------:R-:W2:Y:S01]  /*00e0*/  LDG.E R5, desc[UR4][R4.64] ;  /* 0x0000000404057981 */ /* 0x000ea2000c1e1900 */
[----:B0-----:R-:W-:-:S04]  /*00f0*/  IMAD.WIDE.U32 R6, R9, 0x4, R6 ;  /* 0x0000000409067825 */ /* 0x001fc800078e0006 */
[----:B--2---:R-:W-:-:S05]  /*0100*/  FADD R9, R2, -R5 ;  /* 0x8000000502097221 */ /* 0x004fca0000000000 */
[----:B------:R-:W-:Y:S01]  /*0110*/  STG.E desc[UR4][R6.64], R9 ;  /* 0x0000000906007986 */ /* 0x000fe2000c101904 */
[----:B------:R-:W-:Y:S05]  /*0120*/  EXIT ;  /* 0x000000000000794d */ /* 0x000fea0003800000 */
.L_x_1:
        /* <DEDUP_REMOVED lines=13> */
.L_x_3:


//--------------------- .nv.shared._Z14adjDiff_sharedPfS_ --------------------------
	.section	.nv.shared._Z14adjDiff_sharedPfS_,"aw",@nobits
	.sectionflags	@""
	.align	4
.nv.shared._Z14adjDiff_sharedPfS_:
	.zero		5120


//--------------------- .nv.shared.reserved.0     --------------------------
	.section	.nv.shared.reserved.0,"aw",@nobits
	.weak		__nv_reservedSMEM_offset_0_alias
	.size		__nv_reservedSMEM_offset_0_alias, 0, 64
	.other		__nv_reservedSMEM_offset_0_alias,@"STO_CUDA_RESERVED_SHARED STV_DEFAULT"
__nv_reservedSMEM_offset_0_alias:
	.zero		0
	.zero		64


//--------------------- .nv.constant0._Z14adjDiff_sharedPfS_ --------------------------
	.section	.nv.constant0._Z14adjDiff_sharedPfS_,"a",@progbits
	.sectionflags	@""
	.align	4
.nv.constant0._Z14adjDiff_sharedPfS_:
	.zero		912


//--------------------- .nv.constant0._Z14adjDiff_globalPfS_ --------------------------
	.section	.nv.constant0._Z14adjDiff_globalPfS_,"a",@progbits
	.sectionflags	@""
	.align	4
.nv.constant0._Z14adjDiff_globalPfS_:
	.zero		912


//--------------------- SYMBOLS --------------------------

	.type		.nv.reservedSmem.offset0,@object
	.size		.nv.reservedSmem.offset0,0x4
	.type		.nv.reservedSmem.cap,@object
	.size		.nv.reservedSmem.cap,0x4
